//
// Generated by NVIDIA NVVM Compiler
//
// Compiler Build ID: CL-36424714
// Cuda compilation tools, release 13.0, V13.0.88
// Based on NVVM 20.0.0
//

.version 9.0
.target sm_100
.address_size 64


.entry _ZN32_GLOBAL__N__b487dcca_4_k_cu_main13RegisterSpillEPf(
	.param .u64 .ptr .align 1 _ZN32_GLOBAL__N__b487dcca_4_k_cu_main13RegisterSpillEPf_param_0
)
.maxntid 512
.minnctapersm 4
{
	.reg .b32 	%r<2>;
	.reg .b32 	%f<66>;
	.reg .b64 	%rd<5>;

	ld.param.u64 	%rd1, [_ZN32_GLOBAL__N__b487dcca_4_k_cu_main13RegisterSpillEPf_param_0];
	cvta.to.global.u64 	%rd2, %rd1;
	mov.u32 	%r1, %tid.x;
	cvt.rn.f32.u32 	%f1, %r1;
	mul.f32 	%f2, %f1, 0f3DCCCCCD;
	mul.f32 	%f3, %f2, 0f42000000;
	mul.f32 	%f4, %f3, 0f41F80000;
	mul.f32 	%f5, %f4, 0f41F00000;
	mul.f32 	%f6, %f5, 0f41E80000;
	mul.f32 	%f7, %f6, 0f41E00000;
	mul.f32 	%f8, %f7, 0f41D80000;
	mul.f32 	%f9, %f8, 0f41D00000;
	mul.f32 	%f10, %f9, 0f41C80000;
	mul.f32 	%f11, %f10, 0f41C00000;
	mul.f32 	%f12, %f11, 0f41B80000;
	mul.f32 	%f13, %f12, 0f41B00000;
	mul.f32 	%f14, %f13, 0f41A80000;
	mul.f32 	%f15, %f14, 0f41A00000;
	mul.f32 	%f16, %f15, 0f41980000;
	mul.f32 	%f17, %f16, 0f41900000;
	mul.f32 	%f18, %f17, 0f41880000;
	mul.f32 	%f19, %f18, 0f41800000;
	mul.f32 	%f20, %f19, 0f41700000;
	mul.f32 	%f21, %f20, 0f41600000;
	mul.f32 	%f22, %f21, 0f41500000;
	mul.f32 	%f23, %f22, 0f41400000;
	mul.f32 	%f24, %f23, 0f41300000;
	mul.f32 	%f25, %f24, 0f41200000;
	mul.f32 	%f26, %f25, 0f41100000;
	mul.f32 	%f27, %f26, 0f41000000;
	mul.f32 	%f28, %f27, 0f40E00000;
	mul.f32 	%f29, %f28, 0f40C00000;
	mul.f32 	%f30, %f29, 0f40A00000;
	mul.f32 	%f31, %f30, 0f40800000;
	mul.f32 	%f32, %f31, 0f40400000;
	add.f32 	%f33, %f32, %f32;
	fma.rn.f32 	%f34, %f32, 0f40000000, %f33;
	fma.rn.f32 	%f35, %f32, 0f40000000, %f34;
	add.f32 	%f36, %f32, %f35;
	add.f32 	%f37, %f31, %f36;
	add.f32 	%f38, %f30, %f37;
	add.f32 	%f39, %f29, %f38;
	add.f32 	%f40, %f28, %f39;
	add.f32 	%f41, %f27, %f40;
	add.f32 	%f42, %f26, %f41;
	add.f32 	%f43, %f25, %f42;
	add.f32 	%f44, %f24, %f43;
	add.f32 	%f45, %f23, %f44;
	add.f32 	%f46, %f22, %f45;
	add.f32 	%f47, %f21, %f46;
	add.f32 	%f48, %f20, %f47;
	add.f32 	%f49, %f19, %f48;
	add.f32 	%f50, %f18, %f49;
	add.f32 	%f51, %f17, %f50;
	add.f32 	%f52, %f16, %f51;
	add.f32 	%f53, %f15, %f52;
	add.f32 	%f54, %f14, %f53;
	add.f32 	%f55, %f13, %f54;
	add.f32 	%f56, %f12, %f55;
	add.f32 	%f57, %f11, %f56;
	add.f32 	%f58, %f10, %f57;
	add.f32 	%f59, %f9, %f58;
	add.f32 	%f60, %f8, %f59;
	add.f32 	%f61, %f7, %f60;
	add.f32 	%f62, %f6, %f61;
	add.f32 	%f63, %f5, %f62;
	add.f32 	%f64, %f4, %f63;
	add.f32 	%f65, %f3, %f64;
	mul.wide.u32 	%rd3, %r1, 4;
	add.s64 	%rd4, %rd2, %rd3;
	st.global.f32 	[%rd4], %f65;
	ret;

}


// ===== COMPILED SASS (sm_100) =====

	.target	sm_100

	.elftype	@"ET_EXEC"


//--------------------- .note.nv.tkinfo           --------------------------
	.section	.note.nv.tkinfo,"",@"SHT_NOTE"
	.sectionflags	@"SHF_NOTE_NV_TKINFO"
	.tkinfo
        /*0018*/ 	.word	0x00000002
        /*0030*/ 	.string	""
        /*0030*/ 	.string	"ptxas"
        /*0030*/ 	.string	"Cuda compilation tools, release 13.0, V13.0.88"
        /*0030*/ 	.string	"Build cuda_13.0.r13.0/compiler.36424714_0"
        /*0030*/ 	.string	"-arch sm_100 -m 64 "



//--------------------- .note.nv.cuinfo           --------------------------
	.section	.note.nv.cuinfo,"",@"SHT_NOTE"
	.sectionflags	@"SHF_NOTE_NV_CUINFO"
        /*0018*/ 	.short	0x0002
        /*001a*/ 	.short	0x0064
        /*001c*/ 	.short	0x0082
	.zero		2


//--------------------- .nv.info                  --------------------------
	.section	.nv.info,"",@"SHT_CUDA_INFO"
	.align	4


	//----- nvinfo : EIATTR_REGCOUNT
	.align		4
        /*0000*/ 	.byte	0x04, 0x2f
        /*0002*/ 	.short	(.L_1 - .L_0)
	.align		4
.L_0:
        /*0004*/ 	.word	index@(_ZN32_GLOBAL__N__b487dcca_4_k_cu_main13RegisterSpillEPf)
        /*0008*/ 	.word	0x00000020


	//----- nvinfo : EIATTR_FRAME_SIZE
	.align		4
.L_1:
        /*000c*/ 	.byte	0x04, 0x11
        /*000e*/ 	.short	(.L_3 - .L_2)
	.align		4
.L_2:
        /*0010*/ 	.word	index@(_ZN32_GLOBAL__N__b487dcca_4_k_cu_main13RegisterSpillEPf)
        /*0014*/ 	.word	0x00000000


	//----- nvinfo : EIATTR_MIN_STACK_SIZE
	.align		4
.L_3:
        /*0018*/ 	.byte	0x04, 0x12
        /*001a*/ 	.short	(.L_5 - .L_4)
	.align		4
.L_4:
        /*001c*/ 	.word	index@(_ZN32_GLOBAL__N__b487dcca_4_k_cu_main13RegisterSpillEPf)
        /*0020*/ 	.word	0x00000000
.L_5:


//--------------------- .nv.compat                --------------------------
	.section	.nv.compat,"",@"SHT_CUDA_COMPAT_INFO"
	.align	4
        /*0000*/ 	.byte	0x02, 0x09, 0x00, 0x00, 0x02, 0x02, 0x01, 0x00, 0x02, 0x05, 0x05, 0x00, 0x03, 0x07, 0x01, 0x01
        /*0010*/ 	.byte	0x02, 0x03, 0x00, 0x00, 0x02, 0x06, 0x01, 0x00, 0x04, 0x0b, 0x08, 0x00, 0x09, 0x00, 0x00, 0x00
        /*0020*/ 	.byte	0x00, 0x00, 0x00, 0x00


//--------------------- .nv.info._ZN32_GLOBAL__N__b487dcca_4_k_cu_main13RegisterSpillEPf --------------------------
	.section	.nv.info._ZN32_GLOBAL__N__b487dcca_4_k_cu_main13RegisterSpillEPf,"",@"SHT_CUDA_INFO"
	.sectionflags	@""
	.align	4


	//----- nvinfo : EIATTR_CUDA_API_VERSION
	.align		4
        /*0000*/ 	.byte	0x04, 0x37
        /*0002*/ 	.short	(.L_7 - .L_6)
.L_6:
        /*0004*/ 	.word	0x00000082


	//----- nvinfo : EIATTR_KPARAM_INFO
	.align		4
.L_7:
        /*0008*/ 	.byte	0x04, 0x17
        /*000a*/ 	.short	(.L_9 - .L_8)
.L_8:
        /*000c*/ 	.word	0x00000000
        /*0010*/ 	.short	0x0000
        /*0012*/ 	.short	0x0000
        /*0014*/ 	.byte	0x00, 0xf5, 0x21, 0x00


	//----- nvinfo : EIATTR_SPARSE_MMA_MASK
	.align		4
.L_9:
        /*0018*/ 	.byte	0x03, 0x50
        /*001a*/ 	.short	0x0000


	//----- nvinfo : EIATTR_MAXREG_COUNT
	.align		4
        /*001c*/ 	.byte	0x03, 0x1b
        /*001e*/ 	.short	0x0020


	//----- nvinfo : EIATTR_MERCURY_ISA_VERSION
	.align		4
        /*0020*/ 	.byte	0x03, 0x5f
        /*0022*/ 	.short	0x0101


	//----- nvinfo : EIATTR_VRC_CTA_INIT_COUNT
	.align		4
        /*0024*/ 	.byte	0x02, 0x4a
	.zero		1
	.zero		1


	//----- nvinfo : EIATTR_EXIT_INSTR_OFFSETS
	.align		4
        /*0028*/ 	.byte	0x04, 0x1c
        /*002a*/ 	.short	(.L_11 - .L_10)


	//   ....[0]....
.L_10:
        /*002c*/ 	.word	0x000004a0


	//----- nvinfo : EIATTR_MAX_THREADS
	.align		4
.L_11:
        /*0030*/ 	.byte	0x04, 0x05
        /*0032*/ 	.short	(.L_13 - .L_12)
.L_12:
        /*0034*/ 	.word	0x00000200
        /*0038*/ 	.word	0x00000001
        /*003c*/ 	.word	0x00000001


	//----- nvinfo : EIATTR_CBANK_PARAM_SIZE
	.align		4
.L_13:
        /*0040*/ 	.byte	0x03, 0x19
        /*0042*/ 	.short	0x0008


	//----- nvinfo : EIATTR_PARAM_CBANK
	.align		4
        /*0044*/ 	.byte	0x04, 0x0a
        /*0046*/ 	.short	(.L_15 - .L_14)
	.align		4
.L_14:
        /*0048*/ 	.word	index@(.nv.constant0._ZN32_GLOBAL__N__b487dcca_4_k_cu_main13RegisterSpillEPf)
        /*004c*/ 	.short	0x0380
        /*004e*/ 	.short	0x0008


	//----- nvinfo : EIATTR_SW_WAR
	.align		4
.L_15:
        /*0050*/ 	.byte	0x04, 0x36
        /*0052*/ 	.short	(.L_17 - .L_16)
.L_16:
        /*0054*/ 	.word	0x00000008
.L_17:


//--------------------- .nv.callgraph             --------------------------
	.section	.nv.callgraph,"",@"SHT_CUDA_CALLGRAPH"
	.align	4
	.sectionentsize	8
	.align		4
        /*0000*/ 	.word	0x00000000
	.align		4
        /*0004*/ 	.word	0xffffffff
	.align		4
        /*0008*/ 	.word	0x00000000
	.align		4
        /*000c*/ 	.word	0xfffffffe
	.align		4
        /*0010*/ 	.word	0x00000000
	.align		4
        /*0014*/ 	.word	0xfffffffd
	.align		4
        /*0018*/ 	.word	0x00000000
	.align		4
        /*001c*/ 	.word	0xfffffffc


//--------------------- .text._ZN32_GLOBAL__N__b487dcca_4_k_cu_main13RegisterSpillEPf --------------------------
	.section	.text._ZN32_GLOBAL__N__b487dcca_4_k_cu_main13RegisterSpillEPf,"ax",@progbits
	.align	128
.text._ZN32_GLOBAL__N__b487dcca_4_k_cu_main13RegisterSpillEPf:
        .type           _ZN32_GLOBAL__N__b487dcca_4_k_cu_main13RegisterSpillEPf,@function
        .size           _ZN32_GLOBAL__N__b487dcca_4_k_cu_main13RegisterSpillEPf,(.L_x_1 - _ZN32_GLOBAL__N__b487dcca_4_k_cu_main13RegisterSpillEPf)
        .other          _ZN32_GLOBAL__N__b487dcca_4_k_cu_main13RegisterSpillEPf,@"STO_CUDA_ENTRY STV_DEFAULT"
_ZN32_GLOBAL__N__b487dcca_4_k_cu_main13RegisterSpillEPf:
[----:B------:R-:W-:Y:S01]  /*0000*/  LDC R1, c[0x0][0x37c] ;  /* 0x0000df00ff017b82 */ /* 0x000fe20000000800 */
[----:B------:R-:W0:Y:S01]  /*0010*/  S2R R0, SR_TID.X ;  /* 0x0000000000007919 */ /* 0x000e220000002100 */
[----:B------:R-:W1:Y:S01]  /*0020*/  LDCU.64 UR4, c[0x0][0x358] ;  /* 0x00006b00ff0477ac */ /* 0x000e620008000a00 */
[----:B0-----:R-:W-:-:S05]  /*0030*/  I2FP.F32.U32 R0, R0 ;  /* 0x0000000000007245 */ /* 0x001fca0000201000 */
[----:B------:R-:W-:-:S04]  /*0040*/  FMUL R0, R0, 0.10000000149011611938 ;  /* 0x3dcccccd00007820 */ /* 0x000fc80000400000 */
[----:B------:R-:W-:-:S04]  /*0050*/  FMUL R2, R0, 32 ;  /* 0x4200000000027820 */ /* 0x000fc80000400000 */
        /* <DEDUP_REMOVED lines=29> */
[----:B------:R-:W-:-:S04]  /*0230*/  FADD R29, R28, R28 ;  /* 0x0000001c1c1d7221 */ /* 0x000fc80000000000 */
[----:B------:R-:W-:-:S04]  /*0240*/  FFMA R29, R28, 2, R29 ;  /* 0x400000001c1d7823 */ /* 0x000fc8000000001d */
[----:B------:R-:W-:-:S04]  /*0250*/  FFMA R29, R28, 2, R29 ;  /* 0x400000001c1d7823 */ /* 0x000fc8000000001d */
[----:B------:R-:W-:Y:S01]  /*0260*/  FADD R29, R28, R29 ;  /* 0x0000001d1c1d7221 */ /* 0x000fe20000000000 */
[----:B------:R-:W-:-:S03]  /*0270*/  FMUL R28, R9, 22 ;  /* 0x41b00000091c7820 */ /* 0x000fc60000400000 */
[----:B------:R-:W-:Y:S01]  /*0280*/  FADD R29, R27, R29 ;  /* 0x0000001d1b1d7221 */ /* 0x000fe20000000000 */
[----:B------:R-:W-:-:S03]  /*0290*/  FMUL R27, R2, 31 ;  /* 0x41f80000021b7820 */ /* 0x000fc60000400000 */
[----:B------:R-:W-:-:S04]  /*02a0*/  FADD R26, R26, R29 ;  /* 0x0000001d1a1a7221 */ /* 0x000fc80000000000 */
        /* <DEDUP_REMOVED lines=16> */
[----:B------:R-:W-:Y:S02]  /*03b0*/  FADD R10, R28, R11 ;  /* 0x0000000b1c0a7221 */ /* 0x000fe40000000000 */
[----:B------:R-:W0:Y:S02]  /*03c0*/  S2R R28, SR_TID.X ;  /* 0x00000000001c7919 */ /* 0x000e240000002100 */
[----:B------:R-:W-:-:S04]  /*03d0*/  FADD R9, R9, R10 ;  /* 0x0000000a09097221 */ /* 0x000fc80000000000 */
[----:B------:R-:W-:-:S04]  /*03e0*/  FADD R8, R8, R9 ;  /* 0x0000000908087221 */ /* 0x000fc80000000000 */
[----:B------:R-:W-:Y:S02]  /*03f0*/  FADD R7, R7, R8 ;  /* 0x0000000807077221 */ /* 0x000fe40000000000 */
[----:B------:R-:W0:Y:S02]  /*0400*/  LDC.64 R8, c[0x0][0x380] ;  /* 0x0000e000ff087b82 */ /* 0x000e240000000a00 */
[----:B------:R-:W-:-:S04]  /*0410*/  FADD R7, R0, R7 ;  /* 0x0000000700077221 */ /* 0x000fc80000000000 */
[----:B------:R-:W-:-:S04]  /*0420*/  FADD R6, R6, R7 ;  /* 0x0000000706067221 */ /* 0x000fc80000000000 */
[----:B------:R-:W-:-:S04]  /*0430*/  FADD R5, R5, R6 ;  /* 0x0000000605057221 */ /* 0x000fc80000000000 */
[----:B------:R-:W-:-:S04]  /*0440*/  FADD R4, R4, R5 ;  /* 0x0000000504047221 */ /* 0x000fc80000000000 */
[----:B------:R-:W-:-:S04]  /*0450*/  FADD R4, R3, R4 ;  /* 0x0000000403047221 */ /* 0x000fc80000000000 */
[----:B------:R-:W-:Y:S01]  /*0460*/  FADD R3, R27, R4 ;  /* 0x000000041b037221 */ /* 0x000fe20000000000 */
[----:B0-----:R-:W-:-:S04]  /*0470*/  IMAD.WIDE.U32 R8, R28, 0x4, R8 ;  /* 0x000000041c087825 */ /* 0x001fc800078e0008 */
[----:B------:R-:W-:-:S05]  /*0480*/  FADD R3, R2, R3 ;  /* 0x0000000302037221 */ /* 0x000fca0000000000 */
[----:B-1----:R-:W-:Y:S01]  /*0490*/  STG.E desc[UR4][R8.64], R3 ;  /* 0x0000000308007986 */ /* 0x002fe2000c101904 */
[----:B------:R-:W-:Y:S05]  /*04a0*/  EXIT ;  /* 0x000000000000794d */ /* 0x000fea0003800000 */
.L_x_0:
[----:B------:R-:W-:-:S00]  /*04b0*/  BRA `(.L_x_0) ;  /* 0xfffffffc00fc7947 */ /* 0x000fc0000383ffff */
[----:B------:R-:W-:-:S00]  /*04c0*/  NOP ;  /* 0x0000000000007918 */ /* 0x000fc00000000000 */
        /* <DEDUP_REMOVED lines=11> */
.L_x_1:


//--------------------- .nv.shared.reserved.0     --------------------------
	.section	.nv.shared.reserved.0,"aw",@nobits
	.weak		__nv_reservedSMEM_offset_0_alias
	.size		__nv_reservedSMEM_offset_0_alias, 0, 64
	.other		__nv_reservedSMEM_offset_0_alias,@"STO_CUDA_RESERVED_SHARED STV_DEFAULT"
__nv_reservedSMEM_offset_0_alias:
	.zero		0
	.zero		64


//--------------------- .nv.constant0._ZN32_GLOBAL__N__b487dcca_4_k_cu_main13RegisterSpillEPf --------------------------
	.section	.nv.constant0._ZN32_GLOBAL__N__b487dcca_4_k_cu_main13RegisterSpillEPf,"a",@progbits
	.sectionflags	@""
	.align	4
.nv.constant0._ZN32_GLOBAL__N__b487dcca_4_k_cu_main13RegisterSpillEPf:
	.zero		904


//--------------------- SYMBOLS --------------------------

	.type		.nv.reservedSmem.offset0,@object
	.size		.nv.reservedSmem.offset0,0x4
